
	.version 2.3
	.target sm_20
	.address_size 64
	// compiled with /sciclone/data20/adwait/software/cuda/open64/lib//be
	// nvopencc 4.0 built on 2011-05-12

	//-----------------------------------------------------------
	// Compiling scalarProd.cpp3.i (/local/scr/adwait/TMPDIR/ccBI#.7qzke4)
	//-----------------------------------------------------------

	//-----------------------------------------------------------
	// Options:
	//-----------------------------------------------------------
	//  Target:ptx, ISA:sm_20, Endian:little, Pointer Size:64
	//  -O3	(Optimization level)
	//  -g0	(Debug level)
	//  -m2	(Report advisories)
	//-----------------------------------------------------------

	.file	1	"<command-line>"
	.file	2	"scalarProd.cudafe2.gpu"
	.file	3	"/usr/lib/gcc/x86_64-redhat-linux/4.4.6/include/stddef.h"
	.file	4	"/sciclone/data20/adwait/software/cuda/include/crt/device_runtime.h"
	.file	5	"/sciclone/data20/adwait/software/cuda/include/host_defines.h"
	.file	6	"/sciclone/data20/adwait/software/cuda/include/builtin_types.h"
	.file	7	"/sciclone/data20/adwait/software/cuda/include/device_types.h"
	.file	8	"/sciclone/data20/adwait/software/cuda/include/driver_types.h"
	.file	9	"/sciclone/data20/adwait/software/cuda/include/surface_types.h"
	.file	10	"/sciclone/data20/adwait/software/cuda/include/texture_types.h"
	.file	11	"/sciclone/data20/adwait/software/cuda/include/vector_types.h"
	.file	12	"/sciclone/data20/adwait/software/cuda/include/device_launch_parameters.h"
	.file	13	"/sciclone/data20/adwait/software/cuda/include/crt/storage_class.h"
	.file	14	"/usr/include/bits/types.h"
	.file	15	"/usr/include/time.h"
	.file	16	"scalarProd_kernel.cu"
	.file	17	"/sciclone/data20/adwait/software/cuda/include/common_functions.h"
	.file	18	"/sciclone/data20/adwait/software/cuda/include/math_functions.h"
	.file	19	"/sciclone/data20/adwait/software/cuda/include/math_constants.h"
	.file	20	"/sciclone/data20/adwait/software/cuda/include/device_functions.h"
	.file	21	"/sciclone/data20/adwait/software/cuda/include/sm_11_atomic_functions.h"
	.file	22	"/sciclone/data20/adwait/software/cuda/include/sm_12_atomic_functions.h"
	.file	23	"/sciclone/data20/adwait/software/cuda/include/sm_13_double_functions.h"
	.file	24	"/sciclone/data20/adwait/software/cuda/include/sm_20_atomic_functions.h"
	.file	25	"/sciclone/data20/adwait/software/cuda/include/sm_20_intrinsics.h"
	.file	26	"/sciclone/data20/adwait/software/cuda/include/surface_functions.h"
	.file	27	"/sciclone/data20/adwait/software/cuda/include/texture_fetch_functions.h"
	.file	28	"/sciclone/data20/adwait/software/cuda/include/math_functions_dbl_ptx3.h"


	.entry _Z13scalarProdGPUPfS_S_ii (
		.param .u64 __cudaparm__Z13scalarProdGPUPfS_S_ii_d_C,
		.param .u64 __cudaparm__Z13scalarProdGPUPfS_S_ii_d_A,
		.param .u64 __cudaparm__Z13scalarProdGPUPfS_S_ii_d_B,
		.param .s32 __cudaparm__Z13scalarProdGPUPfS_S_ii_vectorN,
		.param .s32 __cudaparm__Z13scalarProdGPUPfS_S_ii_elementN)
	{
	.reg .u32 %r<30>;
	.reg .u64 %rd<25>;
	.reg .f32 %f<9>;
	.reg .pred %p<12>;
	.shared .align 4 .b8 __cuda___cuda_local_var_42258_35_non_const_accumResult32[4096];
	.loc	16	39	0
$LDWbegin__Z13scalarProdGPUPfS_S_ii:
	.loc	16	49	0
	cvt.s32.u32 	%r1, %ctaid.x;
	mov.s32 	%r2, %r1;
	ld.param.s32 	%r3, [__cudaparm__Z13scalarProdGPUPfS_S_ii_vectorN];
	setp.le.s32 	%p1, %r3, %r1;
	@%p1 bra 	$Lt_0_6146;
	cvt.s32.u32 	%r4, %tid.x;
	mov.s32 	%r5, 1023;
	setp.le.s32 	%p2, %r4, %r5;
	mov.u32 	%r6, %tid.x;
	mov.u32 	%r7, 0;
	setp.eq.u32 	%p3, %r6, %r7;
	mov.u32 	%r8, %nctaid.x;
	mov.u64 	%rd1, __cuda___cuda_local_var_42258_35_non_const_accumResult32;
$Lt_0_6658:
 //<loop> Loop body line 49, nesting depth: 1, estimated iterations: unknown
	@!%p2 bra 	$Lt_0_6914;
	ld.param.s32 	%r9, [__cudaparm__Z13scalarProdGPUPfS_S_ii_elementN];
	mul24.lo.s32 	%r10, %r9, %r2;
	add.s32 	%r11, %r10, %r9;
	cvt.s64.s32 	%rd2, %r4;
	mov.u32 	%r12, %ntid.x;
	cvt.s64.u32 	%rd3, %r12;
	add.s32 	%r13, %r10, %r4;
	add.s32 	%r14, %r10, 1023;
	mul.wide.s32 	%rd4, %r4, 4;
	mul.wide.u32 	%rd5, %r12, 4;
	add.u64 	%rd6, %rd4, %rd1;
$Lt_0_7426:
 //<loop> Loop body line 49, nesting depth: 2, estimated iterations: unknown
	.loc	16	62	0
	mov.s32 	%r15, %r13;
	mov.s32 	%r16, %r15;
	setp.le.s32 	%p4, %r11, %r15;
	@%p4 bra 	$Lt_0_12290;
	sub.s32 	%r17, %r11, %r15;
	add.s32 	%r18, %r17, 1023;
	shr.s32 	%r19, %r18, 31;
	mov.s32 	%r20, 1023;
	and.b32 	%r21, %r19, %r20;
	add.s32 	%r22, %r21, %r18;
	shr.s32 	%r23, %r22, 10;
	cvt.s64.s32 	%rd7, %r15;
	mul.wide.s32 	%rd8, %r15, 4;
	ld.param.u64 	%rd9, [__cudaparm__Z13scalarProdGPUPfS_S_ii_d_A];
	add.u64 	%rd10, %rd9, %rd8;
	ld.param.u64 	%rd11, [__cudaparm__Z13scalarProdGPUPfS_S_ii_d_B];
	add.u64 	%rd12, %rd11, %rd8;
	mov.f32 	%f1, 0f00000000;     	// 0
	mov.s32 	%r24, %r23;
$Lt_0_8194:
 //<loop> Loop body line 62, nesting depth: 3, estimated iterations: unknown
	.loc	16	63	0
	ld.global.f32 	%f2, [%rd10+0];
	ld.global.f32 	%f3, [%rd12+0];
	fma.rn.f32 	%f1, %f2, %f3, %f1;
	add.s32 	%r16, %r16, 1024;
	add.u64 	%rd12, %rd12, 4096;
	add.u64 	%rd10, %rd10, 4096;
	setp.gt.s32 	%p5, %r11, %r16;
	@%p5 bra 	$Lt_0_8194;
	bra.uni 	$Lt_0_7682;
$Lt_0_12290:
	mov.f32 	%f1, 0f00000000;     	// 0
$Lt_0_7682:
	.loc	16	65	0
	st.shared.f32 	[%rd6+0], %f1;
	add.s32 	%r13, %r15, %r12;
	add.u64 	%rd6, %rd6, %rd5;
	setp.le.s32 	%p6, %r13, %r14;
	@%p6 bra 	$Lt_0_7426;
$Lt_0_6914:
	mov.s32 	%r25, 512;
$Lt_0_9474:
 //<loop> Loop body line 65, nesting depth: 2, estimated iterations: unknown
	.loc	16	73	0
	bar.sync 	0;
	setp.ge.s32 	%p7, %r4, %r25;
	@%p7 bra 	$Lt_0_9730;
	cvt.s64.s32 	%rd13, %r4;
	mov.u32 	%r12, %ntid.x;
	cvt.s64.u32 	%rd14, %r12;
	add.s32 	%r26, %r4, %r25;
	add.s32 	%r27, %r25, %r25;
	mul.wide.s32 	%rd15, %r4, 4;
	mul.wide.u32 	%rd5, %r12, 4;
	add.u64 	%rd16, %rd15, %rd1;
	cvt.s64.s32 	%rd17, %r26;
	mul.wide.s32 	%rd18, %r26, 4;
	add.u64 	%rd19, %rd1, %rd18;
$Lt_0_10242:
 //<loop> Loop body line 73, nesting depth: 2, estimated iterations: unknown
	.loc	16	75	0
	ld.shared.f32 	%f4, [%rd16+0];
	ld.shared.f32 	%f5, [%rd19+0];
	add.f32 	%f6, %f4, %f5;
	st.shared.f32 	[%rd16+0], %f6;
	add.s32 	%r26, %r26, %r12;
	add.u64 	%rd19, %rd19, %rd5;
	add.u64 	%rd16, %rd16, %rd5;
	setp.lt.s32 	%p8, %r26, %r27;
	@%p8 bra 	$Lt_0_10242;
$Lt_0_9730:
	.loc	16	72	0
	shr.s32 	%r25, %r25, 1;
	mov.u32 	%r28, 0;
	setp.gt.s32 	%p9, %r25, %r28;
	@%p9 bra 	$Lt_0_9474;
	@!%p3 bra 	$Lt_0_11010;
	.loc	16	78	0
	ld.shared.f32 	%f7, [__cuda___cuda_local_var_42258_35_non_const_accumResult32+0];
	ld.param.u64 	%rd20, [__cudaparm__Z13scalarProdGPUPfS_S_ii_d_C];
	cvt.s64.s32 	%rd21, %r2;
	mul.wide.s32 	%rd22, %r2, 4;
	add.u64 	%rd23, %rd20, %rd22;
	st.global.f32 	[%rd23+0], %f7;
$Lt_0_11010:
	add.u32 	%r2, %r2, %r8;
	setp.lt.s32 	%p10, %r2, %r3;
	@%p10 bra 	$Lt_0_6658;
$Lt_0_6146:
	.loc	16	80	0
	exit;
$LDWend__Z13scalarProdGPUPfS_S_ii:
	} // _Z13scalarProdGPUPfS_S_ii



// ===== COMPILED SASS (sm_100) =====

	.target	sm_100

	.elftype	@"ET_EXEC"


//--------------------- .note.nv.tkinfo           --------------------------
	.section	.note.nv.tkinfo,"",@"SHT_NOTE"
	.sectionflags	@"SHF_NOTE_NV_TKINFO"
	.tkinfo
        /*0018*/ 	.word	0x00000002
        /*0030*/ 	.string	""
        /*0030*/ 	.string	"ptxas"
        /*0030*/ 	.string	"Cuda compilation tools, release 13.0, V13.0.88"
        /*0030*/ 	.string	"Build cuda_13.0.r13.0/compiler.36424714_0"
        /*0030*/ 	.string	"-arch sm_100 "



//--------------------- .note.nv.cuinfo           --------------------------
	.section	.note.nv.cuinfo,"",@"SHT_NOTE"
	.sectionflags	@"SHF_NOTE_NV_CUINFO"
        /*0018*/ 	.short	0x0002
        /*001a*/ 	.short	0x0014
        /*001c*/ 	.short	0x0082
	.zero		2


//--------------------- .nv.info                  --------------------------
	.section	.nv.info,"",@"SHT_CUDA_INFO"
	.align	4


	//----- nvinfo : EIATTR_REGCOUNT
	.align		4
        /*0000*/ 	.byte	0x04, 0x2f
        /*0002*/ 	.short	(.L_1 - .L_0)
	.align		4
.L_0:
        /*0004*/ 	.word	index@(_Z13scalarProdGPUPfS_S_ii)
        /*0008*/ 	.word	0x0000001e


	//----- nvinfo : EIATTR_FRAME_SIZE
	.align		4
.L_1:
        /*000c*/ 	.byte	0x04, 0x11
        /*000e*/ 	.short	(.L_3 - .L_2)
	.align		4
.L_2:
        /*0010*/ 	.word	index@(_Z13scalarProdGPUPfS_S_ii)
        /*0014*/ 	.word	0x00000000


	//----- nvinfo : EIATTR_MIN_STACK_SIZE
	.align		4
.L_3:
        /*0018*/ 	.byte	0x04, 0x12
        /*001a*/ 	.short	(.L_5 - .L_4)
	.align		4
.L_4:
        /*001c*/ 	.word	index@(_Z13scalarProdGPUPfS_S_ii)
        /*0020*/ 	.word	0x00000000
.L_5:


//--------------------- .nv.compat                --------------------------
	.section	.nv.compat,"",@"SHT_CUDA_COMPAT_INFO"
	.align	4
        /*0000*/ 	.byte	0x02, 0x09, 0x00, 0x00, 0x02, 0x02, 0x01, 0x00, 0x02, 0x05, 0x05, 0x00, 0x03, 0x07, 0x01, 0x01
        /*0010*/ 	.byte	0x02, 0x03, 0x00, 0x00, 0x02, 0x06, 0x01, 0x00, 0x04, 0x0b, 0x08, 0x00, 0x09, 0x00, 0x00, 0x00
        /*0020*/ 	.byte	0x00, 0x00, 0x00, 0x00


//--------------------- .nv.info._Z13scalarProdGPUPfS_S_ii --------------------------
	.section	.nv.info._Z13scalarProdGPUPfS_S_ii,"",@"SHT_CUDA_INFO"
	.sectionflags	@""
	.align	4


	//----- nvinfo : EIATTR_CUDA_API_VERSION
	.align		4
        /*0000*/ 	.byte	0x04, 0x37
        /*0002*/ 	.short	(.L_7 - .L_6)
.L_6:
        /*0004*/ 	.word	0x00000082


	//----- nvinfo : EIATTR_KPARAM_INFO
	.align		4
.L_7:
        /*0008*/ 	.byte	0x04, 0x17
        /*000a*/ 	.short	(.L_9 - .L_8)
.L_8:
        /*000c*/ 	.word	0x00000000
        /*0010*/ 	.short	0x0004
        /*0012*/ 	.short	0x001c
        /*0014*/ 	.byte	0x00, 0xf0, 0x11, 0x00


	//----- nvinfo : EIATTR_KPARAM_INFO
	.align		4
.L_9:
        /*0018*/ 	.byte	0x04, 0x17
        /*001a*/ 	.short	(.L_11 - .L_10)
.L_10:
        /*001c*/ 	.word	0x00000000
        /*0020*/ 	.short	0x0003
        /*0022*/ 	.short	0x0018
        /*0024*/ 	.byte	0x00, 0xf0, 0x11, 0x00


	//----- nvinfo : EIATTR_KPARAM_INFO
	.align		4
.L_11:
        /*0028*/ 	.byte	0x04, 0x17
        /*002a*/ 	.short	(.L_13 - .L_12)
.L_12:
        /*002c*/ 	.word	0x00000000
        /*0030*/ 	.short	0x0002
        /*0032*/ 	.short	0x0010
        /*0034*/ 	.byte	0x00, 0xf0, 0x21, 0x00


	//----- nvinfo : EIATTR_KPARAM_INFO
	.align		4
.L_13:
        /*0038*/ 	.byte	0x04, 0x17
        /*003a*/ 	.short	(.L_15 - .L_14)
.L_14:
        /*003c*/ 	.word	0x00000000
        /*0040*/ 	.short	0x0001
        /*0042*/ 	.short	0x0008
        /*0044*/ 	.byte	0x00, 0xf0, 0x21, 0x00


	//----- nvinfo : EIATTR_KPARAM_INFO
	.align		4
.L_15:
        /*0048*/ 	.byte	0x04, 0x17
        /*004a*/ 	.short	(.L_17 - .L_16)
.L_16:
        /*004c*/ 	.word	0x00000000
        /*0050*/ 	.short	0x0000
        /*0052*/ 	.short	0x0000
        /*0054*/ 	.byte	0x00, 0xf0, 0x21, 0x00


	//----- nvinfo : EIATTR_SPARSE_MMA_MASK
	.align		4
.L_17:
        /*0058*/ 	.byte	0x03, 0x50
        /*005a*/ 	.short	0x0000


	//----- nvinfo : EIATTR_MAXREG_COUNT
	.align		4
        /*005c*/ 	.byte	0x03, 0x1b
        /*005e*/ 	.short	0x00ff


	//----- nvinfo : EIATTR_NUM_BARRIERS
	.align		4
        /*0060*/ 	.byte	0x02, 0x4c
        /*0062*/ 	.byte	0x01
	.zero		1


	//----- nvinfo : EIATTR_MERCURY_ISA_VERSION
	.align		4
        /*0064*/ 	.byte	0x03, 0x5f
        /*0066*/ 	.short	0x0101


	//----- nvinfo : EIATTR_VRC_CTA_INIT_COUNT
	.align		4
        /*0068*/ 	.byte	0x02, 0x4a
	.zero		1
	.zero		1


	//----- nvinfo : EIATTR_EXIT_INSTR_OFFSETS
	.align		4
        /*006c*/ 	.byte	0x04, 0x1c
        /*006e*/ 	.short	(.L_19 - .L_18)


	//   ....[0]....
.L_18:
        /*0070*/ 	.word	0x00000040


	//   ....[1]....
        /*0074*/ 	.word	0x000008e0


	//----- nvinfo : EIATTR_CRS_STACK_SIZE
	.align		4
.L_19:
        /*0078*/ 	.byte	0x04, 0x1e
        /*007a*/ 	.short	(.L_21 - .L_20)
.L_20:
        /*007c*/ 	.word	0x00000000


	//----- nvinfo : EIATTR_CBANK_PARAM_SIZE
	.align		4
.L_21:
        /*0080*/ 	.byte	0x03, 0x19
        /*0082*/ 	.short	0x0020


	//----- nvinfo : EIATTR_PARAM_CBANK
	.align		4
        /*0084*/ 	.byte	0x04, 0x0a
        /*0086*/ 	.short	(.L_23 - .L_22)
	.align		4
.L_22:
        /*0088*/ 	.word	index@(.nv.constant0._Z13scalarProdGPUPfS_S_ii)
        /*008c*/ 	.short	0x0380
        /*008e*/ 	.short	0x0020


	//----- nvinfo : EIATTR_SW_WAR
	.align		4
.L_23:
        /*0090*/ 	.byte	0x04, 0x36
        /*0092*/ 	.short	(.L_25 - .L_24)
.L_24:
        /*0094*/ 	.word	0x00000008
.L_25:


//--------------------- .nv.callgraph             --------------------------
	.section	.nv.callgraph,"",@"SHT_CUDA_CALLGRAPH"
	.align	4
	.sectionentsize	8
	.align		4
        /*0000*/ 	.word	0x00000000
	.align		4
        /*0004*/ 	.word	0xffffffff
	.align		4
        /*0008*/ 	.word	0x00000000
	.align		4
        /*000c*/ 	.word	0xfffffffe
	.align		4
        /*0010*/ 	.word	0x00000000
	.align		4
        /*0014*/ 	.word	0xfffffffd
	.align		4
        /*0018*/ 	.word	0x00000000
	.align		4
        /*001c*/ 	.word	0xfffffffc


//--------------------- .text._Z13scalarProdGPUPfS_S_ii --------------------------
	.section	.text._Z13scalarProdGPUPfS_S_ii,"ax",@progbits
	.align	128
.text._Z13scalarProdGPUPfS_S_ii:
        .type           _Z13scalarProdGPUPfS_S_ii,@function
        .size           _Z13scalarProdGPUPfS_S_ii,(.L_x_15 - _Z13scalarProdGPUPfS_S_ii)
        .other          _Z13scalarProdGPUPfS_S_ii,@"STO_CUDA_ENTRY STV_DEFAULT"
_Z13scalarProdGPUPfS_S_ii:
[----:B------:R-:W-:Y:S08]  /*0000*/  LDC R1, c[0x0][0x37c] ;  /* 0x0000df00ff017b82 */ /* 0x000ff00000000800 */
[----:B------:R-:W0:Y:S08]  /*0010*/  S2UR UR6, SR_CTAID.X ;  /* 0x00000000000679c3 */ /* 0x000e300000002500 */
[----:B------:R-:W0:Y:S02]  /*0020*/  LDC R0, c[0x0][0x398] ;  /* 0x0000e600ff007b82 */ /* 0x000e240000000800 */
[----:B0-----:R-:W-:-:S13]  /*0030*/  ISETP.LE.AND P0, PT, R0, UR6, PT ;  /* 0x0000000600007c0c */ /* 0x001fda000bf03270 */
[----:B------:R-:W-:Y:S05]  /*0040*/  @P0 EXIT ;  /* 0x000000000000094d */ /* 0x000fea0003800000 */
[----:B------:R-:W0:Y:S01]  /*0050*/  S2R R19, SR_TID.X ;  /* 0x0000000000137919 */ /* 0x000e220000002100 */
[----:B------:R-:W1:Y:S01]  /*0060*/  S2UR UR5, SR_CgaCtaId ;  /* 0x00000000000579c3 */ /* 0x000e620000008800 */
[----:B------:R-:W-:Y:S01]  /*0070*/  UMOV UR4, 0x400 ;  /* 0x0000040000047882 */ /* 0x000fe20000000000 */
[----:B------:R-:W-:Y:S02]  /*0080*/  HFMA2 R3, -RZ, RZ, 0, 0 ;  /* 0x00000000ff037431 */ /* 0x000fe400000001ff */
[----:B------:R-:W-:Y:S01]  /*0090*/  IMAD.U32 R14, RZ, RZ, UR6 ;  /* 0x00000006ff0e7e24 */ /* 0x000fe2000f8e00ff */
[----:B------:R-:W2:Y:S03]  /*00a0*/  LDCU.64 UR8, c[0x0][0x358] ;  /* 0x00006b00ff0877ac */ /* 0x000ea60008000a00 */
[----:B------:R-:W3:Y:S01]  /*00b0*/  LDC R17, c[0x0][0x370] ;  /* 0x0000dc00ff117b82 */ /* 0x000ee20000000800 */
[----:B-1----:R-:W-:-:S06]  /*00c0*/  ULEA UR4, UR5, UR4, 0x18 ;  /* 0x0000000405047291 */ /* 0x002fcc000f8ec0ff */
[----:B------:R-:W-:Y:S01]  /*00d0*/  IMAD.U32 R2, RZ, RZ, UR4 ;  /* 0x00000004ff027e24 */ /* 0x000fe2000f8e00ff */
[C---:B0-----:R-:W-:Y:S02]  /*00e0*/  ISETP.GT.AND P1, PT, R19.reuse, 0x3ff, PT ;  /* 0x000003ff1300780c */ /* 0x041fe40003f24270 */
[----:B--2---:R-:W-:-:S13]  /*00f0*/  ISETP.NE.U32.AND P2, PT, R19, RZ, PT ;  /* 0x000000ff1300720c */ /* 0x004fda0003f45070 */
.L_x_13:
[----:B------:R-:W-:Y:S04]  /*0100*/  BSSY.RECONVERGENT B0, `(.L_x_0) ;  /* 0x0000059000007945 */ /* 0x000fe80003800200 */
[----:B-1----:R-:W-:Y:S05]  /*0110*/  @P1 BRA `(.L_x_1) ;  /* 0x00000004005c1947 */ /* 0x002fea0003800000 */
[----:B------:R-:W0:Y:S01]  /*0120*/  LDC R13, c[0x0][0x39c] ;  /* 0x0000e700ff0d7b82 */ /* 0x000e220000000800 */
[----:B------:R-:W-:Y:S01]  /*0130*/  SGXT R11, R14, 0x18 ;  /* 0x000000180e0b781a */ /* 0x000fe20000000200 */
[----:B------:R-:W-:-:S06]  /*0140*/  IMAD.WIDE R4, R19, 0x4, R2 ;  /* 0x0000000413047825 */ /* 0x000fcc00078e0202 */
[----:B------:R-:W1:Y:S01]  /*0150*/  LDC R15, c[0x0][0x360] ;  /* 0x0000d800ff0f7b82 */ /* 0x000e620000000800 */
[----:B0-----:R-:W-:-:S05]  /*0160*/  SGXT R0, R13, 0x18 ;  /* 0x000000180d00781a */ /* 0x001fca0000000200 */
[CC--:B------:R-:W-:Y:S02]  /*0170*/  IMAD R13, R0.reuse, R11.reuse, R13 ;  /* 0x0000000b000d7224 */ /* 0x0c0fe400078e020d */
[CC--:B------:R-:W-:Y:S02]  /*0180*/  IMAD R12, R0.reuse, R11.reuse, R19 ;  /* 0x0000000b000c7224 */ /* 0x0c0fe400078e0213 */
[----:B-1----:R-:W-:-:S07]  /*0190*/  IMAD R11, R0, R11, 0x3ff ;  /* 0x000003ff000b7424 */ /* 0x002fce00078e020b */
.L_x_8:
[----:B------:R-:W-:Y:S01]  /*01a0*/  ISETP.GT.AND P0, PT, R13, R12, PT ;  /* 0x0000000c0d00720c */ /* 0x000fe20003f04270 */
[----:B------:R-:W-:Y:S01]  /*01b0*/  BSSY.RECONVERGENT B1, `(.L_x_2) ;  /* 0x0000048000017945 */ /* 0x000fe20003800200 */
[----:B------:R-:W-:-:S11]  /*01c0*/  IMAD.MOV.U32 R10, RZ, RZ, R4 ;  /* 0x000000ffff0a7224 */ /* 0x000fd600078e0004 */
[----:B------:R-:W-:Y:S05]  /*01d0*/  @!P0 BRA `(.L_x_3) ;  /* 0x0000000400108947 */ /* 0x000fea0003800000 */
[----:B------:R-:W0:Y:S01]  /*01e0*/  LDC.64 R6, c[0x0][0x390] ;  /* 0x0000e400ff067b82 */ /* 0x000e220000000a00 */
[----:B------:R-:W-:Y:S01]  /*01f0*/  IMAD.MOV.U32 R16, RZ, RZ, R12 ;  /* 0x000000ffff107224 */ /* 0x000fe200078e000c */
[----:B------:R-:W-:Y:S01]  /*0200*/  BSSY.RECONVERGENT B2, `(.L_x_4) ;  /* 0x0000026000027945 */ /* 0x000fe20003800200 */
[----:B------:R-:W-:Y:S01]  /*0210*/  HFMA2 R21, -RZ, RZ, 0, 0 ;  /* 0x00000000ff157431 */ /* 0x000fe200000001ff */
[----:B------:R-:W-:Y:S02]  /*0220*/  PLOP3.LUT P0, PT, PT, PT, PT, 0x80, 0x8 ;  /* 0x000000000008781c */ /* 0x000fe40003f0f070 */
[----:B------:R-:W-:Y:S02]  /*0230*/  IADD3 R0, PT, PT, R13, -R16, RZ ;  /* 0x800000100d007210 */ /* 0x000fe40007ffe0ff */
[----:B------:R-:W1:Y:S02]  /*0240*/  LDC.64 R8, c[0x0][0x388] ;  /* 0x0000e200ff087b82 */ /* 0x000e640000000a00 */
[----:B------:R-:W-:Y:S01]  /*0250*/  ISETP.GT.AND P3, PT, R0, 0xc00, PT ;  /* 0x00000c000000780c */ /* 0x000fe20003f64270 */
[----:B0-----:R-:W-:-:S04]  /*0260*/  IMAD.WIDE R6, R12, 0x4, R6 ;  /* 0x000000040c067825 */ /* 0x001fc800078e0206 */
[----:B------:R-:W-:Y:S01]  /*0270*/  IMAD.MOV.U32 R27, RZ, RZ, R7 ;  /* 0x000000ffff1b7224 */ /* 0x000fe200078e0007 */
[----:B------:R-:W-:Y:S01]  /*0280*/  MOV R18, R6 ;  /* 0x0000000600127202 */ /* 0x000fe20000000f00 */
[----:B-1----:R-:W-:-:S04]  /*0290*/  IMAD.WIDE R8, R12, 0x4, R8 ;  /* 0x000000040c087825 */ /* 0x002fc800078e0208 */
[----:B------:R-:W-:Y:S02]  /*02a0*/  IMAD.MOV.U32 R0, RZ, RZ, R8 ;  /* 0x000000ffff007224 */ /* 0x000fe400078e0008 */
[----:B------:R-:W-:Y:S01]  /*02b0*/  IMAD.MOV.U32 R25, RZ, RZ, R9 ;  /* 0x000000ffff197224 */ /* 0x000fe200078e0009 */
[----:B------:R-:W-:Y:S06]  /*02c0*/  @!P3 BRA `(.L_x_5) ;  /* 0x000000000064b947 */ /* 0x000fec0003800000 */
[----:B------:R-:W-:Y:S01]  /*02d0*/  PLOP3.LUT P0, PT, PT, PT, PT, 0x8, 0x80 ;  /* 0x000000000080781c */ /* 0x000fe20003f0e170 */
[----:B------:R-:W-:-:S12]  /*02e0*/  VIADD R23, R13, 0xfffff400 ;  /* 0xfffff4000d177836 */ /* 0x000fd80000000000 */
.L_x_6:
[----:B------:R-:W-:Y:S01]  /*02f0*/  MOV R6, R0 ;  /* 0x0000000000067202 */ /* 0x000fe20000000f00 */
[----:B------:R-:W-:Y:S01]  /*0300*/  IMAD.MOV.U32 R7, RZ, RZ, R25 ;  /* 0x000000ffff077224 */ /* 0x000fe200078e0019 */
[----:B------:R-:W-:Y:S01]  /*0310*/  MOV R8, R18 ;  /* 0x0000001200087202 */ /* 0x000fe20000000f00 */
[----:B------:R-:W-:-:S03]  /*0320*/  IMAD.MOV.U32 R9, RZ, RZ, R27 ;  /* 0x000000ffff097224 */ /* 0x000fc600078e001b */
[----:B------:R-:W2:Y:S04]  /*0330*/  LDG.E R0, desc[UR8][R6.64] ;  /* 0x0000000806007981 */ /* 0x000ea8000c1e1900 */
[----:B------:R-:W2:Y:S04]  /*0340*/  LDG.E R18, desc[UR8][R8.64] ;  /* 0x0000000808127981 */ /* 0x000ea8000c1e1900 */
[----:B------:R-:W4:Y:S04]  /*0350*/  LDG.E R27, desc[UR8][R6.64+0x1000] ;  /* 0x00100008061b7981 */ /* 0x000f28000c1e1900 */
[----:B------:R-:W4:Y:S04]  /*0360*/  LDG.E R24, desc[UR8][R8.64+0x1000] ;  /* 0x0010000808187981 */ /* 0x000f28000c1e1900 */
[----:B------:R-:W5:Y:S04]  /*0370*/  LDG.E R20, desc[UR8][R6.64+0x2000] ;  /* 0x0020000806147981 */ /* 0x000f68000c1e1900 */
[----:B------:R-:W5:Y:S04]  /*0380*/  LDG.E R25, desc[UR8][R8.64+0x2000] ;  /* 0x0020000808197981 */ /* 0x000f68000c1e1900 */
[----:B------:R-:W3:Y:S01]  /*0390*/  LDG.E R22, desc[UR8][R8.64+0x3000] ;  /* 0x0030000808167981 */ /* 0x000ee2000c1e1900 */
[----:B--2---:R-:W-:-:S03]  /*03a0*/  FFMA R0, R0, R18, R21 ;  /* 0x0000001200007223 */ /* 0x004fc60000000015 */
[----:B------:R-:W3:Y:S01]  /*03b0*/  LDG.E R21, desc[UR8][R6.64+0x3000] ;  /* 0x0030000806157981 */ /* 0x000ee2000c1e1900 */
[----:B------:R-:W-:-:S04]  /*03c0*/  IADD3 R16, PT, PT, R16, 0x1000, RZ ;  /* 0x0000100010107810 */ /* 0x000fc80007ffe0ff */
[----:B------:R-:W-:Y:S01]  /*03d0*/  ISETP.GE.AND P3, PT, R16, R23, PT ;  /* 0x000000171000720c */ /* 0x000fe20003f66270 */
[----:B----4-:R-:W-:Y:S01]  /*03e0*/  FFMA R27, R27, R24, R0 ;  /* 0x000000181b1b7223 */ /* 0x010fe20000000000 */
[----:B------:R-:W-:Y:S02]  /*03f0*/  IADD3 R18, P4, PT, R8, 0x4000, RZ ;  /* 0x0000400008127810 */ /* 0x000fe40007f9e0ff */
[----:B------:R-:W-:Y:S01]  /*0400*/  IADD3 R0, P5, PT, R6, 0x4000, RZ ;  /* 0x0000400006007810 */ /* 0x000fe20007fbe0ff */
[----:B-----5:R-:W-:Y:S02]  /*0410*/  FFMA R20, R20, R25, R27 ;  /* 0x0000001914147223 */ /* 0x020fe4000000001b */
[----:B------:R-:W-:Y:S01]  /*0420*/  IMAD.X R27, RZ, RZ, R9, P4 ;  /* 0x000000ffff1b7224 */ /* 0x000fe200020e0609 */
[----:B------:R-:W-:Y:S01]  /*0430*/  IADD3.X R25, PT, PT, RZ, R7, RZ, P5, !PT ;  /* 0x00000007ff197210 */ /* 0x000fe20002ffe4ff */
[----:B---3--:R-:W-:-:S04]  /*0440*/  FFMA R21, R21, R22, R20 ;  /* 0x0000001615157223 */ /* 0x008fc80000000014 */
[----:B------:R-:W-:Y:S05]  /*0450*/  @!P3 BRA `(.L_x_6) ;  /* 0xfffffffc00a4b947 */ /* 0x000fea000383ffff */
.L_x_5:
[----:B------:R-:W-:Y:S05]  /*0460*/  BSYNC.RECONVERGENT B2 ;  /* 0x0000000000027941 */ /* 0x000fea0003800200 */
.L_x_4:
[----:B------:R-:W-:-:S05]  /*0470*/  IMAD.IADD R6, R13, 0x1, -R16 ;  /* 0x000000010d067824 */ /* 0x000fca00078e0a10 */
[----:B------:R-:W-:-:S13]  /*0480*/  ISETP.GT.AND P3, PT, R6, 0x400, PT ;  /* 0x000004000600780c */ /* 0x000fda0003f64270 */
[----:B------:R-:W-:Y:S01]  /*0490*/  @P3 MOV R6, R0 ;  /* 0x0000000000063202 */ /* 0x000fe20000000f00 */
[----:B------:R-:W-:Y:S01]  /*04a0*/  @P3 IMAD.MOV.U32 R7, RZ, RZ, R25 ;  /* 0x000000ffff073224 */ /* 0x000fe200078e0019 */
[----:B------:R-:W-:Y:S01]  /*04b0*/  @P3 MOV R8, R18 ;  /* 0x0000001200083202 */ /* 0x000fe20000000f00 */
[----:B------:R-:W-:-:S03]  /*04c0*/  @P3 IMAD.MOV.U32 R9, RZ, RZ, R27 ;  /* 0x000000ffff093224 */ /* 0x000fc600078e001b */
[----:B------:R-:W2:Y:S04]  /*04d0*/  @P3 LDG.E R20, desc[UR8][R6.64] ;  /* 0x0000000806143981 */ /* 0x000ea8000c1e1900 */
[----:B------:R-:W2:Y:S04]  /*04e0*/  @P3 LDG.E R22, desc[UR8][R8.64] ;  /* 0x0000000808163981 */ /* 0x000ea8000c1e1900 */
[----:B------:R0:W4:Y:S04]  /*04f0*/  @P3 LDG.E R23, desc[UR8][R6.64+0x1000] ;  /* 0x0010000806173981 */ /* 0x000128000c1e1900 */
[----:B------:R-:W4:Y:S01]  /*0500*/  @P3 LDG.E R24, desc[UR8][R8.64+0x1000] ;  /* 0x0010000808183981 */ /* 0x000f22000c1e1900 */
[----:B------:R-:W-:-:S02]  /*0510*/  @P3 PLOP3.LUT P0, PT, PT, PT, PT, 0x8, 0x80 ;  /* 0x000000000080381c */ /* 0x000fc40003f0e170 */
[----:B------:R-:W-:Y:S02]  /*0520*/  @P3 IADD3 R16, PT, PT, R16, 0x800, RZ ;  /* 0x0000080010103810 */ /* 0x000fe40007ffe0ff */
[----:B------:R-:W-:Y:S02]  /*0530*/  @P3 IADD3 R18, P5, PT, R18, 0x2000, RZ ;  /* 0x0000200012123810 */ /* 0x000fe40007fbe0ff */
[----:B------:R-:W-:Y:S02]  /*0540*/  ISETP.LT.OR P0, PT, R16, R13, P0 ;  /* 0x0000000d1000720c */ /* 0x000fe40000701670 */
[----:B------:R-:W-:Y:S01]  /*0550*/  @P3 IADD3 R0, P4, PT, R0, 0x2000, RZ ;  /* 0x0000200000003810 */ /* 0x000fe20007f9e0ff */
[----:B------:R-:W-:Y:S02]  /*0560*/  @P3 IMAD.X R27, RZ, RZ, R27, P5 ;  /* 0x000000ffff1b3224 */ /* 0x000fe400028e061b */
[----:B0-----:R-:W-:Y:S01]  /*0570*/  IMAD.MOV.U32 R6, RZ, RZ, R18 ;  /* 0x000000ffff067224 */ /* 0x001fe200078e0012 */
[----:B------:R-:W-:-:S02]  /*0580*/  @P3 IADD3.X R25, PT, PT, RZ, R25, RZ, P4, !PT ;  /* 0x00000019ff193210 */ /* 0x000fc400027fe4ff */
[----:B------:R-:W-:Y:S01]  /*0590*/  MOV R7, R27 ;  /* 0x0000001b00077202 */ /* 0x000fe20000000f00 */
[----:B--2---:R-:W-:-:S04]  /*05a0*/  @P3 FFMA R20, R20, R22, R21 ;  /* 0x0000001614143223 */ /* 0x004fc80000000015 */
[----:B----4-:R-:W-:Y:S01]  /*05b0*/  @P3 FFMA R21, R23, R24, R20 ;  /* 0x0000001817153223 */ /* 0x010fe20000000014 */
[----:B------:R-:W-:Y:S01]  /*05c0*/  IMAD.MOV.U32 R24, RZ, RZ, R0 ;  /* 0x000000ffff187224 */ /* 0x000fe200078e0000 */
[----:B------:R-:W-:Y:S06]  /*05d0*/  @!P0 BRA `(.L_x_7) ;  /* 0x0000000000148947 */ /* 0x000fec0003800000 */
[----:B------:R-:W2:Y:S04]  /*05e0*/  LDG.E R24, desc[UR8][R24.64] ;  /* 0x0000000818187981 */ /* 0x000ea8000c1e1900 */
[----:B------:R-:W2:Y:S02]  /*05f0*/  LDG.E R6, desc[UR8][R6.64] ;  /* 0x0000000806067981 */ /* 0x000ea4000c1e1900 */
[----:B--2---:R-:W-:Y:S01]  /*0600*/  FFMA R21, R24, R6, R21 ;  /* 0x0000000618157223 */ /* 0x004fe20000000015 */
[----:B------:R-:W-:Y:S06]  /*0610*/  BRA `(.L_x_7) ;  /* 0x0000000000047947 */ /* 0x000fec0003800000 */
.L_x_3:
[----:B------:R-:W-:-:S07]  /*0620*/  HFMA2 R21, -RZ, RZ, 0, 0 ;  /* 0x00000000ff157431 */ /* 0x000fce00000001ff */
.L_x_7:
[----:B------:R-:W-:Y:S05]  /*0630*/  BSYNC.RECONVERGENT B1 ;  /* 0x0000000000017941 */ /* 0x000fea0003800200 */
.L_x_2:
[----:B------:R0:W-:Y:S01]  /*0640*/  STS [R10], R21 ;  /* 0x000000150a007388 */ /* 0x0001e20000000800 */
[C---:B------:R-:W-:Y:S02]  /*0650*/  IMAD.IADD R12, R15.reuse, 0x1, R12 ;  /* 0x000000010f0c7824 */ /* 0x040fe400078e020c */
[----:B------:R-:W-:-:S03]  /*0660*/  IMAD.WIDE.U32 R4, R15, 0x4, R4 ;  /* 0x000000040f047825 */ /* 0x000fc600078e0004 */
[----:B------:R-:W-:-:S13]  /*0670*/  ISETP.GT.AND P0, PT, R12, R11, PT ;  /* 0x0000000b0c00720c */ /* 0x000fda0003f04270 */
[----:B0-----:R-:W-:Y:S05]  /*0680*/  @!P0 BRA `(.L_x_8) ;  /* 0xfffffff800c48947 */ /* 0x001fea000383ffff */
.L_x_1:
[----:B------:R-:W-:Y:S05]  /*0690*/  BSYNC.RECONVERGENT B0 ;  /* 0x0000000000007941 */ /* 0x000fea0003800200 */
.L_x_0:
[----:B------:R-:W-:-:S07]  /*06a0*/  MOV R0, 0x200 ;  /* 0x0000020000007802 */ /* 0x000fce0000000f00 */
.L_x_12:
[----:B------:R-:W-:Y:S01]  /*06b0*/  BAR.SYNC.DEFER_BLOCKING 0x0 ;  /* 0x0000000000007b1d */ /* 0x000fe20000010000 */
[----:B------:R-:W-:-:S05]  /*06c0*/  ISETP.GE.AND P0, PT, R19, R0, PT ;  /* 0x000000001300720c */ /* 0x000fca0003f06270 */
[----:B------:R-:W-:Y:S08]  /*06d0*/  BSSY.RECONVERGENT B0, `(.L_x_9) ;  /* 0x0000012000007945 */ /* 0x000ff00003800200 */
[----:B-1----:R-:W-:Y:S05]  /*06e0*/  @P0 BRA `(.L_x_10) ;  /* 0x0000000000400947 */ /* 0x002fea0003800000 */
[----:B------:R-:W0:Y:S01]  /*06f0*/  LDC R13, c[0x0][0x360] ;  /* 0x0000d800ff0d7b82 */ /* 0x000e220000000800 */
[C---:B------:R-:W-:Y:S01]  /*0700*/  IMAD.IADD R9, R19.reuse, 0x1, R0 ;  /* 0x0000000113097824 */ /* 0x040fe200078e0200 */
[----:B------:R-:W-:Y:S01]  /*0710*/  IADD3 R12, PT, PT, R0, R0, RZ ;  /* 0x00000000000c7210 */ /* 0x000fe20007ffe0ff */
[----:B------:R-:W-:-:S04]  /*0720*/  IMAD.WIDE R6, R19, 0x4, R2 ;  /* 0x0000000413067825 */ /* 0x000fc800078e0202 */
[----:B------:R-:W-:-:S07]  /*0730*/  IMAD.WIDE R4, R9, 0x4, R2 ;  /* 0x0000000409047825 */ /* 0x000fce00078e0202 */
.L_x_11:
[--C-:B------:R-:W-:Y:S01]  /*0740*/  IMAD.MOV.U32 R10, RZ, RZ, R4.reuse ;  /* 0x000000ffff0a7224 */ /* 0x100fe200078e0004 */
[----:B-1----:R-:W-:Y:S01]  /*0750*/  MOV R15, R6 ;  /* 0x00000006000f7202 */ /* 0x002fe20000000f00 */
[C---:B0-----:R-:W-:Y:S02]  /*0760*/  IMAD.IADD R9, R13.reuse, 0x1, R9 ;  /* 0x000000010d097824 */ /* 0x041fe400078e0209 */
[----:B------:R-:W-:Y:S01]  /*0770*/  IMAD.WIDE.U32 R4, R13, 0x4, R4 ;  /* 0x000000040d047825 */ /* 0x000fe200078e0004 */
[----:B------:R-:W-:Y:S02]  /*0780*/  LDS R11, [R10] ;  /* 0x000000000a0b7984 */ /* 0x000fe40000000800 */
[----:B------:R-:W-:Y:S01]  /*0790*/  ISETP.GE.AND P0, PT, R9, R12, PT ;  /* 0x0000000c0900720c */ /* 0x000fe20003f06270 */
[----:B------:R-:W-:Y:S01]  /*07a0*/  IMAD.WIDE.U32 R6, R13, 0x4, R6 ;  /* 0x000000040d067825 */ /* 0x000fe200078e0006 */
[----:B------:R-:W0:Y:S03]  /*07b0*/  LDS R8, [R15] ;  /* 0x000000000f087984 */ /* 0x000e260000000800 */
[----:B0-----:R-:W-:-:S05]  /*07c0*/  FADD R8, R8, R11 ;  /* 0x0000000b08087221 */ /* 0x001fca0000000000 */
[----:B------:R1:W-:Y:S03]  /*07d0*/  STS [R15], R8 ;  /* 0x000000080f007388 */ /* 0x0003e60000000800 */
[----:B------:R-:W-:Y:S05]  /*07e0*/  @!P0 BRA `(.L_x_11) ;  /* 0xfffffffc00d48947 */ /* 0x000fea000383ffff */
.L_x_10:
[----:B------:R-:W-:Y:S05]  /*07f0*/  BSYNC.RECONVERGENT B0 ;  /* 0x0000000000007941 */ /* 0x000fea0003800200 */
.L_x_9:
[----:B------:R-:W-:-:S04]  /*0800*/  SHF.R.S32.HI R0, RZ, 0x1, R0 ;  /* 0x00000001ff007819 */ /* 0x000fc80000011400 */
[----:B------:R-:W-:-:S13]  /*0810*/  ISETP.GT.AND P0, PT, R0, RZ, PT ;  /* 0x000000ff0000720c */ /* 0x000fda0003f04270 */
[----:B------:R-:W-:Y:S05]  /*0820*/  @P0 BRA `(.L_x_12) ;  /* 0xfffffffc00a00947 */ /* 0x000fea000383ffff */
[----:B------:R-:W0:Y:S01]  /*0830*/  @!P2 S2R R5, SR_CgaCtaId ;  /* 0x000000000005a919 */ /* 0x000e220000008800 */
[----:B------:R-:W-:Y:S01]  /*0840*/  @!P2 MOV R0, 0x400 ;  /* 0x000004000000a802 */ /* 0x000fe20000000f00 */
[----:B------:R-:W2:Y:S03]  /*0850*/  LDCU UR4, c[0x0][0x398] ;  /* 0x00007300ff0477ac */ /* 0x000ea60008000800 */
[----:B0-----:R-:W-:Y:S02]  /*0860*/  @!P2 LEA R0, R5, R0, 0x18 ;  /* 0x000000000500a211 */ /* 0x001fe400078ec0ff */
[----:B------:R-:W0:Y:S03]  /*0870*/  @!P2 LDC.64 R4, c[0x0][0x380] ;  /* 0x0000e000ff04ab82 */ /* 0x000e260000000a00 */
[----:B------:R-:W4:Y:S01]  /*0880*/  @!P2 LDS R7, [R0] ;  /* 0x000000000007a984 */ /* 0x000f220000000800 */
[----:B0-----:R-:W-:Y:S01]  /*0890*/  @!P2 IMAD.WIDE R4, R14, 0x4, R4 ;  /* 0x000000040e04a825 */ /* 0x001fe200078e0204 */
[----:B---3--:R-:W-:-:S04]  /*08a0*/  IADD3 R14, PT, PT, R17, R14, RZ ;  /* 0x0000000e110e7210 */ /* 0x008fc80007ffe0ff */
[----:B--2---:R-:W-:Y:S01]  /*08b0*/  ISETP.GE.AND P0, PT, R14, UR4, PT ;  /* 0x000000040e007c0c */ /* 0x004fe2000bf06270 */
[----:B----4-:R0:W-:-:S12]  /*08c0*/  @!P2 STG.E desc[UR8][R4.64], R7 ;  /* 0x000000070400a986 */ /* 0x0101d8000c101908 */
[----:B0-----:R-:W-:Y:S05]  /*08d0*/  @!P0 BRA `(.L_x_13) ;  /* 0xfffffff800088947 */ /* 0x001fea000383ffff */
[----:B------:R-:W-:Y:S05]  /*08e0*/  EXIT ;  /* 0x000000000000794d */ /* 0x000fea0003800000 */
.L_x_14:
[----:B------:R-:W-:-:S00]  /*08f0*/  BRA `(.L_x_14) ;  /* 0xfffffffc00fc7947 */ /* 0x000fc0000383ffff */
[----:B------:R-:W-:-:S00]  /*0900*/  NOP ;  /* 0x0000000000007918 */ /* 0x000fc00000000000 */
[----:B------:R-:W-:-:S00]  /*0910*/  NOP ;  /* 0x0000000000007918 */ /* 0x000fc00000000000 */
[----:B------:R-:W-:-:S00]  /*0920*/  NOP ;  /* 0x0000000000007918 */ /* 0x000fc00000000000 */
[----:B------:R-:W-:-:S00]  /*0930*/  NOP ;  /* 0x0000000000007918 */ /* 0x000fc00000000000 */
[----:B------:R-:W-:-:S00]  /*0940*/  NOP ;  /* 0x0000000000007918 */ /* 0x000fc00000000000 */
[----:B------:R-:W-:-:S00]  /*0950*/  NOP ;  /* 0x0000000000007918 */ /* 0x000fc00000000000 */
[----:B------:R-:W-:-:S00]  /*0960*/  NOP ;  /* 0x0000000000007918 */ /* 0x000fc00000000000 */
[----:B------:R-:W-:-:S00]  /*0970*/  NOP ;  /* 0x0000000000007918 */ /* 0x000fc00000000000 */
.L_x_15:


//--------------------- .nv.shared._Z13scalarProdGPUPfS_S_ii --------------------------
	.section	.nv.shared._Z13scalarProdGPUPfS_S_ii,"aw",@nobits
	.sectionflags	@""
	.align	4
.nv.shared._Z13scalarProdGPUPfS_S_ii:
	.zero		5120


//--------------------- .nv.shared.reserved.0     --------------------------
	.section	.nv.shared.reserved.0,"aw",@nobits
	.weak		__nv_reservedSMEM_offset_0_alias
	.size		__nv_reservedSMEM_offset_0_alias, 0, 64
	.other		__nv_reservedSMEM_offset_0_alias,@"STO_CUDA_RESERVED_SHARED STV_DEFAULT"
__nv_reservedSMEM_offset_0_alias:
	.zero		0
	.zero		64


//--------------------- .nv.constant0._Z13scalarProdGPUPfS_S_ii --------------------------
	.section	.nv.constant0._Z13scalarProdGPUPfS_S_ii,"a",@progbits
	.sectionflags	@""
	.align	4
.nv.constant0._Z13scalarProdGPUPfS_S_ii:
	.zero		928


//--------------------- SYMBOLS --------------------------

	.type		.nv.reservedSmem.offset0,@object
	.size		.nv.reservedSmem.offset0,0x4
	.type		.nv.reservedSmem.cap,@object
	.size		.nv.reservedSmem.cap,0x4
